	.headerflags	@"EF_CUDA_TEXMODE_UNIFIED EF_CUDA_64BIT_ADDRESS EF_CUDA_ACCELERATORS EF_CUDA_SM90 EF_CUDA_VIRTUAL_SM(EF_CUDA_SM90)"
	.elftype	@"ET_EXEC"


//--------------------- .nv.info                  --------------------------
	.section	.nv.info,"",@"SHT_CUDA_INFO"
	.align	4


	//----- nvinfo : EIATTR_REGCOUNT
	.align		4
        /*0000*/ 	.byte	0x04, 0x2f
        /*0002*/ 	.short	(.L_1 - .L_0)
	.align		4
.L_0:
        /*0004*/ 	.word	index@(triton_poi_fused_cat_3)
        /*0008*/ 	.word	0x00000020


	//----- nvinfo : EIATTR_MIN_STACK_SIZE
	.align		4
.L_1:
        /*000c*/ 	.byte	0x04, 0x12
        /*000e*/ 	.short	(.L_3 - .L_2)
	.align		4
.L_2:
        /*0010*/ 	.word	index@(triton_poi_fused_cat_3)
        /*0014*/ 	.word	0x00000000


	//----- nvinfo : EIATTR_FRAME_SIZE
	.align		4
.L_3:
        /*0018*/ 	.byte	0x04, 0x11
        /*001a*/ 	.short	(.L_5 - .L_4)
	.align		4
.L_4:
        /*001c*/ 	.word	index@(triton_poi_fused_cat_3)
        /*0020*/ 	.word	0x00000000


	//----- nvinfo : EIATTR_MIN_STACK_SIZE
	.align		4
.L_5:
        /*0024*/ 	.byte	0x04, 0x12
        /*0026*/ 	.short	(.L_7 - .L_6)
	.align		4
.L_6:
        /*0028*/ 	.word	index@(triton_poi_fused_cat_3)
        /*002c*/ 	.word	0x00000000
.L_7:


//--------------------- .nv.info.triton_poi_fused_cat_3 --------------------------
	.section	.nv.info.triton_poi_fused_cat_3,"",@"SHT_CUDA_INFO"
	.sectionflags	@""
	.align	4


	//----- nvinfo : EIATTR_CUDA_API_VERSION
	.align		4
        /*0000*/ 	.byte	0x04, 0x37
        /*0002*/ 	.short	(.L_9 - .L_8)
.L_8:
        /*0004*/ 	.word	0x0000007c


	//----- nvinfo : EIATTR_KPARAM_INFO
	.align		4
.L_9:
        /*0008*/ 	.byte	0x04, 0x17
        /*000a*/ 	.short	(.L_11 - .L_10)
.L_10:
        /*000c*/ 	.word	0x00000000
        /*0010*/ 	.short	0x0003
        /*0012*/ 	.short	0x0018
        /*0014*/ 	.byte	0x00, 0xf0, 0x11, 0x00


	//----- nvinfo : EIATTR_KPARAM_INFO
	.align		4
.L_11:
        /*0018*/ 	.byte	0x04, 0x17
        /*001a*/ 	.short	(.L_13 - .L_12)
.L_12:
        /*001c*/ 	.word	0x00000000
        /*0020*/ 	.short	0x0002
        /*0022*/ 	.short	0x0010
        /*0024*/ 	.byte	0x00, 0xf4, 0x21, 0x00


	//----- nvinfo : EIATTR_KPARAM_INFO
	.align		4
.L_13:
        /*0028*/ 	.byte	0x04, 0x17
        /*002a*/ 	.short	(.L_15 - .L_14)
.L_14:
        /*002c*/ 	.word	0x00000000
        /*0030*/ 	.short	0x0001
        /*0032*/ 	.short	0x0008
        /*0034*/ 	.byte	0x00, 0xf4, 0x21, 0x00


	//----- nvinfo : EIATTR_KPARAM_INFO
	.align		4
.L_15:
        /*0038*/ 	.byte	0x04, 0x17
        /*003a*/ 	.short	(.L_17 - .L_16)
.L_16:
        /*003c*/ 	.word	0x00000000
        /*0040*/ 	.short	0x0000
        /*0042*/ 	.short	0x0000
        /*0044*/ 	.byte	0x00, 0xf4, 0x21, 0x00


	//----- nvinfo : EIATTR_SPARSE_MMA_MASK
	.align		4
.L_17:
        /*0048*/ 	.byte	0x03, 0x50
        /*004a*/ 	.short	0x0000


	//----- nvinfo : EIATTR_MAXREG_COUNT
	.align		4
        /*004c*/ 	.byte	0x03, 0x1b
        /*004e*/ 	.short	0x00ff


	//----- nvinfo : EIATTR_EXIT_INSTR_OFFSETS
	.align		4
        /*0050*/ 	.byte	0x04, 0x1c
        /*0052*/ 	.short	(.L_19 - .L_18)


	//   ....[0]....
.L_18:
        /*0054*/ 	.word	0x00000b10


	//   ....[1]....
        /*0058*/ 	.word	0x00000b30


	//----- nvinfo : EIATTR_REQNTID
	.align		4
.L_19:
        /*005c*/ 	.byte	0x04, 0x10
        /*005e*/ 	.short	(.L_21 - .L_20)
.L_20:
        /*0060*/ 	.word	0x00000080
        /*0064*/ 	.word	0x00000001
        /*0068*/ 	.word	0x00000001


	//----- nvinfo : EIATTR_CBANK_PARAM_SIZE
	.align		4
.L_21:
        /*006c*/ 	.byte	0x03, 0x19
        /*006e*/ 	.short	0x001c


	//----- nvinfo : EIATTR_PARAM_CBANK
	.align		4
        /*0070*/ 	.byte	0x04, 0x0a
        /*0072*/ 	.short	(.L_23 - .L_22)
	.align		4
.L_22:
        /*0074*/ 	.word	index@(.nv.constant0.triton_poi_fused_cat_3)
        /*0078*/ 	.short	0x0210
        /*007a*/ 	.short	0x001c


	//----- nvinfo : EIATTR_SW_WAR
	.align		4
.L_23:
        /*007c*/ 	.byte	0x04, 0x36
        /*007e*/ 	.short	(.L_25 - .L_24)
.L_24:
        /*0080*/ 	.word	0x00000008
.L_25:


//--------------------- .nv.callgraph             --------------------------
	.section	.nv.callgraph,"",@"SHT_CUDA_CALLGRAPH"
	.align	4
	.sectionentsize	8
	.align		4
        /*0000*/ 	.word	0x00000000
	.align		4
        /*0004*/ 	.word	0xffffffff
	.align		4
        /*0008*/ 	.word	0x00000000
	.align		4
        /*000c*/ 	.word	0xfffffffe
	.align		4
        /*0010*/ 	.word	0x00000000
	.align		4
        /*0014*/ 	.word	0xfffffffd
	.align		4
        /*0018*/ 	.word	0x00000000
	.align		4
        /*001c*/ 	.word	0xfffffffc


//--------------------- .text.triton_poi_fused_cat_3 --------------------------
	.section	.text.triton_poi_fused_cat_3,"ax",@progbits
	.align	128
        .global         triton_poi_fused_cat_3
        .type           triton_poi_fused_cat_3,@function
        .size           triton_poi_fused_cat_3,(.L_x_1 - triton_poi_fused_cat_3)
        .other          triton_poi_fused_cat_3,@"STO_CUDA_ENTRY STV_DEFAULT"
triton_poi_fused_cat_3:
.text.triton_poi_fused_cat_3:
[----:B------:R-:W0:Y:S02]  /*0000*/  LDC R1, c[0x0][0x28] ;  /* 0x00000a00ff017b82 */ /* 0x000e240000000800 */
[----:B------:R-:W1:Y:S01]  /*0010*/  S2R R0, SR_TID.X ;  /* 0x0000000000007919 */ /* 0x000e620000002100 */
[----:B------:R-:W2:Y:S01]  /*0020*/  LDC.64 R12, c[0x0][0x210] ;  /* 0x00008400ff0c7b82 */ /* 0x000ea20000000a00 */
[----:B------:R-:W-:Y:S01]  /*0030*/  CS2R R16, SRZ ;  /* 0x0000000000107805 */ /* 0x000fe2000001ff00 */
[----:B------:R-:W-:Y:S01]  /*0040*/  ULDC.64 UR4, c[0x0][0x208] ;  /* 0x0000820000047ab9 */ /* 0x000fe20000000a00 */
[----:B------:R-:W3:Y:S01]  /*0050*/  S2R R15, SR_CTAID.X ;  /* 0x00000000000f7919 */ /* 0x000ee20000002500 */
[----:B-1----:R-:W-:-:S05]  /*0060*/  IMAD.SHL.U32 R0, R0, 0x2, RZ ;  /* 0x0000000200007824 */ /* 0x002fca00078e00ff */
[----:B------:R-:W-:-:S05]  /*0070*/  LOP3.LUT R0, R0, 0xfe, RZ, 0xc0, !PT ;  /* 0x000000fe00007812 */ /* 0x000fca00078ec0ff */
[----:B---3--:R-:W-:-:S05]  /*0080*/  IMAD R15, R15, 0x100, R0 ;  /* 0x000001000f0f7824 */ /* 0x008fca00078e0200 */
[----:B------:R-:W-:-:S04]  /*0090*/  SHF.R.S32.HI R0, RZ, 0x1f, R15 ;  /* 0x0000001fff007819 */ /* 0x000fc8000001140f */
[CC--:B------:R-:W-:Y:S02]  /*00a0*/  LEA.HI R2, R0.reuse, R15.reuse, RZ, 0x4 ;  /* 0x0000000f00027211 */ /* 0x0c0fe400078f20ff */
[----:B------:R-:W-:Y:S02]  /*00b0*/  LEA.HI R0, R0, R15, RZ, 0x8 ;  /* 0x0000000f00007211 */ /* 0x000fe400078f40ff */
[----:B------:R-:W-:Y:S02]  /*00c0*/  SHF.R.S32.HI R10, RZ, 0x4, R2 ;  /* 0x00000004ff0a7819 */ /* 0x000fe40000011402 */
[----:B------:R-:W-:Y:S02]  /*00d0*/  LOP3.LUT R2, R2, 0xfffffff0, RZ, 0xc0, !PT ;  /* 0xfffffff002027812 */ /* 0x000fe400078ec0ff */
[----:B------:R-:W-:Y:S02]  /*00e0*/  LEA.HI R3, R10, R10, RZ, 0x4 ;  /* 0x0000000a0a037211 */ /* 0x000fe400078f20ff */
[----:B------:R-:W-:-:S02]  /*00f0*/  IADD3 R2, R15, -R2, RZ ;  /* 0x800000020f027210 */ /* 0x000fc40007ffe0ff */
[----:B------:R-:W-:-:S05]  /*0100*/  LOP3.LUT R3, R3, 0xfffffff0, RZ, 0xc0, !PT ;  /* 0xfffffff003037812 */ /* 0x000fca00078ec0ff */
[----:B------:R-:W-:Y:S01]  /*0110*/  IMAD.IADD R10, R10, 0x1, -R3 ;  /* 0x000000010a0a7824 */ /* 0x000fe200078e0a03 */
[----:B------:R-:W-:-:S04]  /*0120*/  SHF.R.S32.HI R3, RZ, 0x8, R0 ;  /* 0x00000008ff037819 */ /* 0x000fc80000011400 */
[----:B------:R-:W-:Y:S01]  /*0130*/  ISETP.GE.AND P2, PT, R10, 0x4, PT ;  /* 0x000000040a00780c */ /* 0x000fe20003f46270 */
[----:B------:R-:W-:-:S03]  /*0140*/  IMAD R3, R3, 0x40, R2 ;  /* 0x0000004003037824 */ /* 0x000fc600078e0202 */
[----:B------:R-:W-:Y:S01]  /*0150*/  ISETP.LT.AND P3, PT, R15, 0x400, !P2 ;  /* 0x000004000f00780c */ /* 0x000fe20005761270 */
[----:B--2---:R-:W-:-:S12]  /*0160*/  IMAD.WIDE R12, R3, 0x4, R12 ;  /* 0x00000004030c7825 */ /* 0x004fd800078e020c */
[----:B------:R-:W2:Y:S01]  /*0170*/  @P3 LDG.E.EL.64 R16, desc[UR4][R12.64] ;  /* 0x000000040c103981 */ /* 0x000ea2000c2e1b00 */
[----:B------:R-:W-:Y:S02]  /*0180*/  LOP3.LUT R2, R10, 0xfffffffc, RZ, 0xc0, !PT ;  /* 0xfffffffc0a027812 */ /* 0x000fe400078ec0ff */
[----:B------:R-:W-:Y:S02]  /*0190*/  CS2R R8, SRZ ;  /* 0x0000000000087805 */ /* 0x000fe4000001ff00 */
[----:B------:R-:W-:-:S04]  /*01a0*/  ISETP.NE.AND P1, PT, R2, 0x4, PT ;  /* 0x000000040200780c */ /* 0x000fc80003f25270 */
[----:B------:R-:W-:-:S13]  /*01b0*/  ISETP.LT.AND P5, PT, R15, 0x400, !P1 ;  /* 0x000004000f00780c */ /* 0x000fda0004fa1270 */
[----:B------:R-:W3:Y:S01]  /*01c0*/  @P5 LDG.E.EL.64 R8, desc[UR4][R12.64+0x40] ;  /* 0x000040040c085981 */ /* 0x000ee2000c2e1b00 */
[----:B------:R-:W-:Y:S02]  /*01d0*/  ISETP.NE.AND P0, PT, R2, 0x8, PT ;  /* 0x000000080200780c */ /* 0x000fe40003f05270 */
[----:B------:R-:W-:Y:S01]  /*01e0*/  CS2R R6, SRZ ;  /* 0x0000000000067805 */ /* 0x000fe2000001ff00 */
[----:B------:R-:W1:Y:S01]  /*01f0*/  LDC.64 R2, c[0x0][0x218] ;  /* 0x00008600ff027b82 */ /* 0x000e620000000a00 */
[----:B------:R-:W-:-:S13]  /*0200*/  ISETP.LT.AND P4, PT, R15, 0x400, !P0 ;  /* 0x000004000f00780c */ /* 0x000fda0004781270 */
[----:B------:R-:W4:Y:S01]  /*0210*/  @P4 LDG.E.EL.64 R6, desc[UR4][R12.64+0x80] ;  /* 0x000080040c064981 */ /* 0x000f22000c2e1b00 */
[----:B------:R-:W-:-:S05]  /*0220*/  LOP3.LUT R0, R0, 0xffffff00, RZ, 0xc0, !PT ;  /* 0xffffff0000007812 */ /* 0x000fca00078ec0ff */
[----:B------:R-:W-:-:S04]  /*0230*/  IMAD.IADD R5, R15, 0x1, -R0 ;  /* 0x000000010f057824 */ /* 0x000fc800078e0a00 */
[----:B-1----:R-:W-:Y:S01]  /*0240*/  IMAD.WIDE R2, R5, 0x4, R2 ;  /* 0x0000000405027825 */ /* 0x002fe200078e0202 */
[----:B------:R-:W-:-:S06]  /*0250*/  CS2R R4, SRZ ;  /* 0x0000000000047805 */ /* 0x000fcc000001ff00 */
[----:B------:R-:W5:Y:S01]  /*0260*/  @P5 LDG.E.EL.64 R4, desc[UR4][R2.64] ;  /* 0x0000000402045981 */ /* 0x000f62000c2e1b00 */
[----:B------:R-:W-:Y:S01]  /*0270*/  HFMA2.MMA R0, -RZ, RZ, 1.625, 0 ;  /* 0x3e800000ff007435 */ /* 0x000fe200000001ff */
[----:B--2---:R-:W-:Y:S02]  /*0280*/  SEL R16, R16, RZ, P3 ;  /* 0x000000ff10107207 */ /* 0x004fe40001800000 */
[----:B------:R-:W-:-:S03]  /*0290*/  SEL R17, R17, RZ, P3 ;  /* 0x000000ff11117207 */ /* 0x000fc60001800000 */
[----:B------:R-:W-:Y:S02]  /*02a0*/  FADD R16, RZ, -R16 ;  /* 0x80000010ff107221 */ /* 0x000fe40000000000 */
[----:B------:R-:W-:Y:S02]  /*02b0*/  FADD R17, RZ, -R17 ;  /* 0x80000011ff117221 */ /* 0x000fe40000000000 */
[----:B------:R-:W-:Y:S02]  /*02c0*/  FMUL R16, R16, 1.4426950216293334961 ;  /* 0x3fb8aa3b10107820 */ /* 0x000fe40000400000 */
[----:B------:R-:W-:-:S03]  /*02d0*/  FMUL R17, R17, 1.4426950216293334961 ;  /* 0x3fb8aa3b11117820 */ /* 0x000fc60000400000 */
[----:B------:R-:W-:Y:S02]  /*02e0*/  FSETP.GEU.AND P6, PT, R16, -126, PT ;  /* 0xc2fc00001000780b */ /* 0x000fe40003fce000 */
[----:B---3--:R-:W-:Y:S02]  /*02f0*/  SEL R8, R8, RZ, P5 ;  /* 0x000000ff08087207 */ /* 0x008fe40002800000 */
[----:B------:R-:W-:-:S09]  /*0300*/  SEL R9, R9, RZ, P5 ;  /* 0x000000ff09097207 */ /* 0x000fd20002800000 */
[----:B------:R-:W-:Y:S01]  /*0310*/  @!P6 FMUL R16, R16, 0.5 ;  /* 0x3f0000001010e820 */ /* 0x000fe20000400000 */
[----:B------:R-:W-:Y:S01]  /*0320*/  FADD R8, RZ, -R8 ;  /* 0x80000008ff087221 */ /* 0x000fe20000000000 */
[----:B------:R-:W-:Y:S02]  /*0330*/  FADD R9, RZ, -R9 ;  /* 0x80000009ff097221 */ /* 0x000fe40000000000 */
[----:B------:R-:W1:Y:S01]  /*0340*/  MUFU.EX2 R26, R16 ;  /* 0x00000010001a7308 */ /* 0x000e620000000800 */
[----:B------:R-:W-:Y:S01]  /*0350*/  FMUL R8, R8, 1.4426950216293334961 ;  /* 0x3fb8aa3b08087820 */ /* 0x000fe20000400000 */
[----:B------:R-:W-:Y:S01]  /*0360*/  FMUL R9, R9, 1.4426950216293334961 ;  /* 0x3fb8aa3b09097820 */ /* 0x000fe20000400000 */
[----:B----4-:R-:W-:Y:S02]  /*0370*/  SEL R6, R6, RZ, P4 ;  /* 0x000000ff06067207 */ /* 0x010fe40002000000 */
[----:B------:R-:W-:-:S03]  /*0380*/  SEL R7, R7, RZ, P4 ;  /* 0x000000ff07077207 */ /* 0x000fc60002000000 */
[----:B------:R-:W-:Y:S01]  /*0390*/  FADD R6, RZ, -R6 ;  /* 0x80000006ff067221 */ /* 0x000fe20000000000 */
[----:B-1----:R-:W-:Y:S01]  /*03a0*/  @!P6 FMUL R26, R26, R26 ;  /* 0x0000001a1a1ae220 */ /* 0x002fe20000400000 */
[----:B------:R-:W-:Y:S01]  /*03b0*/  FSETP.GEU.AND P6, PT, R17, -126, PT ;  /* 0xc2fc00001100780b */ /* 0x000fe20003fce000 */
[----:B------:R-:W-:Y:S01]  /*03c0*/  FADD R7, RZ, -R7 ;  /* 0x80000007ff077221 */ /* 0x000fe20000000000 */
[----:B------:R-:W-:Y:S01]  /*03d0*/  FMUL R6, R6, 1.4426950216293334961 ;  /* 0x3fb8aa3b06067820 */ /* 0x000fe20000400000 */
[----:B------:R-:W-:Y:S01]  /*03e0*/  FADD R26, R26, 1 ;  /* 0x3f8000001a1a7421 */ /* 0x000fe20000000000 */
[----:B-----5:R-:W-:Y:S02]  /*03f0*/  SEL R18, R4, RZ, P5 ;  /* 0x000000ff04127207 */ /* 0x020fe40002800000 */
[----:B------:R-:W-:-:S07]  /*0400*/  SEL R14, R5, RZ, P5 ;  /* 0x000000ff050e7207 */ /* 0x000fce0002800000 */
[----:B------:R-:W-:Y:S01]  /*0410*/  @!P6 FMUL R17, R17, 0.5 ;  /* 0x3f0000001111e820 */ /* 0x000fe20000400000 */
[----:B------:R-:W-:-:S03]  /*0420*/  CS2R R4, SRZ ;  /* 0x0000000000047805 */ /* 0x000fc6000001ff00 */
[----:B------:R-:W1:Y:S03]  /*0430*/  MUFU.EX2 R25, R17 ;  /* 0x0000001100197308 */ /* 0x000e660000000800 */
[----:B------:R-:W2:Y:S01]  /*0440*/  @P4 LDG.E.EL.64 R4, desc[UR4][R2.64] ;  /* 0x0000000402044981 */ /* 0x000ea2000c2e1b00 */
[----:B-1----:R-:W-:Y:S01]  /*0450*/  @!P6 FMUL R25, R25, R25 ;  /* 0x000000191919e220 */ /* 0x002fe20000400000 */
[----:B------:R-:W-:-:S03]  /*0460*/  FSETP.GT.AND P6, PT, R26, 8.50705917302346158658e+37, PT ;  /* 0x7e8000001a00780b */ /* 0x000fc60003fc4000 */
[----:B------:R-:W-:Y:S01]  /*0470*/  FADD R25, R25, 1 ;  /* 0x3f80000019197421 */ /* 0x000fe20000000000 */
[----:B------:R-:W-:-:S09]  /*0480*/  FSEL R24, R0, 1, P6 ;  /* 0x3f80000000187808 */ /* 0x000fd20003000000 */
[----:B------:R-:W-:Y:S01]  /*0490*/  @P6 FMUL R26, R26, 0.25 ;  /* 0x3e8000001a1a6820 */ /* 0x000fe20000400000 */
[----:B------:R-:W-:-:S13]  /*04a0*/  FSETP.GEU.AND P6, PT, R8, -126, PT ;  /* 0xc2fc00000800780b */ /* 0x000fda0003fce000 */
[----:B------:R-:W-:-:S04]  /*04b0*/  @!P6 FMUL R8, R8, 0.5 ;  /* 0x3f0000000808e820 */ /* 0x000fc80000400000 */
[----:B------:R1:W3:Y:S02]  /*04c0*/  MUFU.EX2 R23, R8 ;  /* 0x0000000800177308 */ /* 0x0002e40000000800 */
[----:B-1----:R-:W-:-:S05]  /*04d0*/  FMUL R8, R7, 1.4426950216293334961 ;  /* 0x3fb8aa3b07087820 */ /* 0x002fca0000400000 */
[----:B------:R-:W-:Y:S01]  /*04e0*/  FSETP.GEU.AND P5, PT, R8, -126, PT ;  /* 0xc2fc00000800780b */ /* 0x000fe20003fae000 */
[----:B---3--:R-:W-:Y:S01]  /*04f0*/  @!P6 FMUL R23, R23, R23 ;  /* 0x000000171717e220 */ /* 0x008fe20000400000 */
[----:B------:R-:W-:-:S03]  /*0500*/  FSETP.GT.AND P6, PT, R25, 8.50705917302346158658e+37, PT ;  /* 0x7e8000001900780b */ /* 0x000fc60003fc4000 */
[----:B------:R-:W-:Y:S01]  /*0510*/  FADD R23, R23, 1 ;  /* 0x3f80000017177421 */ /* 0x000fe20000000000 */
[----:B------:R-:W-:-:S07]  /*0520*/  FSEL R19, R0, 1, P6 ;  /* 0x3f80000000137808 */ /* 0x000fce0003000000 */
[----:B------:R-:W-:Y:S02]  /*0530*/  @!P5 FMUL R8, R8, 0.5 ;  /* 0x3f0000000808d820 */ /* 0x000fe40000400000 */
[----:B------:R-:W-:Y:S01]  /*0540*/  @P6 FMUL R25, R25, 0.25 ;  /* 0x3e80000019196820 */ /* 0x000fe20000400000 */
[----:B------:R-:W-:Y:S01]  /*0550*/  FSETP.GT.AND P6, PT, R23, 8.50705917302346158658e+37, PT ;  /* 0x7e8000001700780b */ /* 0x000fe20003fc4000 */
[----:B------:R-:W1:Y:S03]  /*0560*/  MUFU.EX2 R27, R8 ;  /* 0x00000008001b7308 */ /* 0x000e660000000800 */
[----:B------:R-:W-:-:S09]  /*0570*/  FSEL R22, R0, 1, P6 ;  /* 0x3f80000000167808 */ /* 0x000fd20003000000 */
[----:B------:R-:W-:Y:S01]  /*0580*/  @P6 FMUL R23, R23, 0.25 ;  /* 0x3e80000017176820 */ /* 0x000fe20000400000 */
[----:B------:R-:W-:Y:S01]  /*0590*/  FSETP.GEU.AND P6, PT, R9, -126, PT ;  /* 0xc2fc00000900780b */ /* 0x000fe20003fce000 */
[----:B-1----:R-:W-:-:S12]  /*05a0*/  @!P5 FMUL R27, R27, R27 ;  /* 0x0000001b1b1bd220 */ /* 0x002fd80000400000 */
[----:B------:R-:W-:-:S04]  /*05b0*/  @!P6 FMUL R9, R9, 0.5 ;  /* 0x3f0000000909e820 */ /* 0x000fc80000400000 */
[----:B------:R-:W1:Y:S02]  /*05c0*/  MUFU.EX2 R20, R9 ;  /* 0x0000000900147308 */ /* 0x000e640000000800 */
[----:B-1----:R-:W-:Y:S01]  /*05d0*/  @!P6 FMUL R20, R20, R20 ;  /* 0x000000141414e220 */ /* 0x002fe20000400000 */
[----:B------:R-:W-:-:S03]  /*05e0*/  FSETP.GEU.AND P6, PT, R6, -126, PT ;  /* 0xc2fc00000600780b */ /* 0x000fc60003fce000 */
[----:B------:R-:W-:-:S10]  /*05f0*/  FADD R20, R20, 1 ;  /* 0x3f80000014147421 */ /* 0x000fd40000000000 */
[----:B------:R-:W-:-:S04]  /*0600*/  @!P6 FMUL R6, R6, 0.5 ;  /* 0x3f0000000606e820 */ /* 0x000fc80000400000 */
[----:B------:R1:W3:Y:S02]  /*0610*/  MUFU.EX2 R21, R6 ;  /* 0x0000000600157308 */ /* 0x0002e40000000800 */
[----:B-1----:R-:W-:Y:S01]  /*0620*/  CS2R R6, SRZ ;  /* 0x0000000000067805 */ /* 0x002fe2000001ff00 */
[----:B---3--:R-:W-:Y:S01]  /*0630*/  @!P6 FMUL R21, R21, R21 ;  /* 0x000000151515e220 */ /* 0x008fe20000400000 */
[----:B------:R-:W-:-:S03]  /*0640*/  FSETP.GT.AND P6, PT, R20, 8.50705917302346158658e+37, PT ;  /* 0x7e8000001400780b */ /* 0x000fc60003fc4000 */
[----:B------:R-:W-:Y:S01]  /*0650*/  FADD R21, R21, 1 ;  /* 0x3f80000015157421 */ /* 0x000fe20000000000 */
[----:B------:R-:W-:-:S09]  /*0660*/  FSEL R16, R0, 1, P6 ;  /* 0x3f80000000107808 */ /* 0x000fd20003000000 */
[----:B------:R-:W-:Y:S01]  /*0670*/  @P6 FMUL R20, R20, 0.25 ;  /* 0x3e80000014146820 */ /* 0x000fe20000400000 */
[----:B------:R-:W-:-:S04]  /*0680*/  FSETP.GT.AND P6, PT, R21, 8.50705917302346158658e+37, PT ;  /* 0x7e8000001500780b */ /* 0x000fc80003fc4000 */
[----:B------:R-:W-:-:S09]  /*0690*/  FSEL R17, R0, 1, P6 ;  /* 0x3f80000000117808 */ /* 0x000fd20003000000 */
[----:B------:R-:W-:Y:S01]  /*06a0*/  @P6 FMUL R21, R21, 0.25 ;  /* 0x3e80000015156820 */ /* 0x000fe20000400000 */
[----:B------:R-:W-:-:S04]  /*06b0*/  ISETP.GT.AND P6, PT, R10, 0xb, PT ;  /* 0x0000000b0a00780c */ /* 0x000fc80003fc4270 */
[----:B------:R-:W-:-:S13]  /*06c0*/  ISETP.LT.AND P5, PT, R15, 0x400, P6 ;  /* 0x000004000f00780c */ /* 0x000fda00037a1270 */
[----:B------:R-:W3:Y:S01]  /*06d0*/  @P5 LDG.E.EL.64 R6, desc[UR4][R12.64+0xc0] ;  /* 0x0000c0040c065981 */ /* 0x000ee2000c2e1b00 */
[----:B------:R-:W-:Y:S02]  /*06e0*/  CS2R R10, SRZ ;  /* 0x00000000000a7805 */ /* 0x000fe4000001ff00 */
[----:B------:R-:W-:-:S04]  /*06f0*/  CS2R R8, SRZ ;  /* 0x0000000000087805 */ /* 0x000fc8000001ff00 */
[----:B------:R-:W4:Y:S04]  /*0700*/  @P3 LDG.E.EL.64 R10, desc[UR4][R2.64] ;  /* 0x00000004020a3981 */ /* 0x000f28000c2e1b00 */
[----:B------:R1:W5:Y:S01]  /*0710*/  @P5 LDG.E.EL.64 R8, desc[UR4][R2.64] ;  /* 0x0000000402085981 */ /* 0x000362000c2e1b00 */
[----:B------:R-:W-:Y:S01]  /*0720*/  FADD R27, R27, 1 ;  /* 0x3f8000001b1b7421 */ /* 0x000fe20000000000 */
[----:B--2---:R-:W-:Y:S02]  /*0730*/  SEL R4, R4, RZ, P4 ;  /* 0x000000ff04047207 */ /* 0x004fe40002000000 */
[----:B------:R-:W-:Y:S02]  /*0740*/  SEL R5, R5, RZ, P4 ;  /* 0x000000ff05057207 */ /* 0x000fe40002000000 */
[----:B------:R-:W-:-:S13]  /*0750*/  FSETP.GT.AND P4, PT, R27, 8.50705917302346158658e+37, PT ;  /* 0x7e8000001b00780b */ /* 0x000fda0003f84000 */
[----:B------:R-:W-:Y:S01]  /*0760*/  @P4 FMUL R27, R27, 0.25 ;  /* 0x3e8000001b1b4820 */ /* 0x000fe20000400000 */
[----:B-1----:R-:W1:Y:S08]  /*0770*/  MUFU.RCP R3, R26 ;  /* 0x0000001a00037308 */ /* 0x002e700000001000 */
[----:B------:R-:W2:Y:S08]  /*0780*/  MUFU.RCP R21, R21 ;  /* 0x0000001500157308 */ /* 0x000eb00000001000 */
[----:B------:R-:W-:Y:S01]  /*0790*/  MUFU.RCP R27, R27 ;  /* 0x0000001b001b7308 */ /* 0x000fe20000001000 */
[----:B-1----:R-:W-:Y:S01]  /*07a0*/  FMUL R24, R3, R24 ;  /* 0x0000001803187220 */ /* 0x002fe20000400000 */
[----:B--2---:R-:W-:-:S06]  /*07b0*/  FMUL R17, R21, R17 ;  /* 0x0000001115117220 */ /* 0x004fcc0000400000 */
[----:B------:R-:W1:Y:S02]  /*07c0*/  MUFU.RCP R23, R23 ;  /* 0x0000001700177308 */ /* 0x000e640000001000 */
[----:B-1----:R-:W-:-:S04]  /*07d0*/  FMUL R22, R23, R22 ;  /* 0x0000001617167220 */ /* 0x002fc80000400000 */
[----:B------:R-:W-:Y:S01]  /*07e0*/  FMUL R18, R22, R18 ;  /* 0x0000001216127220 */ /* 0x000fe20000400000 */
[----:B---3--:R-:W-:-:S05]  /*07f0*/  SEL R6, R6, RZ, P5 ;  /* 0x000000ff06067207 */ /* 0x008fca0002800000 */
[----:B------:R-:W-:-:S04]  /*0800*/  FADD R6, RZ, -R6 ;  /* 0x80000006ff067221 */ /* 0x000fc80000000000 */
[----:B------:R-:W-:Y:S01]  /*0810*/  FMUL R12, R6, 1.4426950216293334961 ;  /* 0x3fb8aa3b060c7820 */ /* 0x000fe20000400000 */
[----:B------:R-:W-:-:S04]  /*0820*/  FSEL R6, R0, 1, P4 ;  /* 0x3f80000000067808 */ /* 0x000fc80002000000 */
[----:B------:R-:W-:Y:S02]  /*0830*/  FSETP.GEU.AND P4, PT, R12, -126, PT ;  /* 0xc2fc00000c00780b */ /* 0x000fe40003f8e000 */
[----:B------:R-:W-:-:S11]  /*0840*/  SEL R7, R7, RZ, P5 ;  /* 0x000000ff07077207 */ /* 0x000fd60002800000 */
[----:B------:R-:W-:-:S04]  /*0850*/  @!P4 FMUL R12, R12, 0.5 ;  /* 0x3f0000000c0cc820 */ /* 0x000fc80000400000 */
[----:B------:R-:W1:Y:S01]  /*0860*/  MUFU.EX2 R2, R12 ;  /* 0x0000000c00027308 */ /* 0x000e620000000800 */
[----:B------:R-:W-:-:S04]  /*0870*/  FADD R7, RZ, -R7 ;  /* 0x80000007ff077221 */ /* 0x000fc80000000000 */
[----:B------:R-:W-:Y:S01]  /*0880*/  FMUL R28, R7, 1.4426950216293334961 ;  /* 0x3fb8aa3b071c7820 */ /* 0x000fe20000400000 */
[----:B-1----:R-:W-:-:S04]  /*0890*/  @!P4 FMUL R2, R2, R2 ;  /* 0x000000020202c220 */ /* 0x002fc80000400000 */
[----:B------:R-:W-:-:S13]  /*08a0*/  FSETP.GEU.AND P4, PT, R28, -126, PT ;  /* 0xc2fc00001c00780b */ /* 0x000fda0003f8e000 */
[----:B------:R-:W-:-:S04]  /*08b0*/  @!P4 FMUL R28, R28, 0.5 ;  /* 0x3f0000001c1cc820 */ /* 0x000fc80000400000 */
[----:B------:R-:W1:Y:S01]  /*08c0*/  MUFU.EX2 R13, R28 ;  /* 0x0000001c000d7308 */ /* 0x000e620000000800 */
[----:B------:R-:W-:Y:S01]  /*08d0*/  FADD R2, R2, 1 ;  /* 0x3f80000002027421 */ /* 0x000fe20000000000 */
[----:B-1----:R-:W-:-:S04]  /*08e0*/  @!P4 FMUL R13, R13, R13 ;  /* 0x0000000d0d0dc220 */ /* 0x002fc80000400000 */
[----:B------:R-:W-:Y:S01]  /*08f0*/  FSETP.GT.AND P4, PT, R2, 8.50705917302346158658e+37, PT ;  /* 0x7e8000000200780b */ /* 0x000fe20003f84000 */
[----:B------:R-:W-:-:S03]  /*0900*/  FADD R29, R13, 1 ;  /* 0x3f8000000d1d7421 */ /* 0x000fc60000000000 */
[----:B------:R-:W-:Y:S01]  /*0910*/  FSEL R28, R0, 1, P4 ;  /* 0x3f800000001c7808 */ /* 0x000fe20002000000 */
[----:B------:R-:W1:Y:S08]  /*0920*/  MUFU.RCP R13, R20 ;  /* 0x00000014000d7308 */ /* 0x000e700000001000 */
[----:B------:R-:W-:Y:S01]  /*0930*/  @P4 FMUL R2, R2, 0.25 ;  /* 0x3e80000002024820 */ /* 0x000fe20000400000 */
[----:B------:R-:W-:-:S03]  /*0940*/  FSETP.GT.AND P4, PT, R29, 8.50705917302346158658e+37, PT ;  /* 0x7e8000001d00780b */ /* 0x000fc60003f84000 */
[----:B------:R2:W3:Y:S01]  /*0950*/  MUFU.RCP R7, R2 ;  /* 0x0000000200077308 */ /* 0x0004e20000001000 */
[----:B-1----:R-:W-:-:S07]  /*0960*/  FMUL R13, R13, R16 ;  /* 0x000000100d0d7220 */ /* 0x002fce0000400000 */
[----:B------:R-:W-:Y:S01]  /*0970*/  MUFU.RCP R12, R25 ;  /* 0x00000019000c7308 */ /* 0x000fe20000001000 */
[----:B--2---:R-:W1:Y:S01]  /*0980*/  LDC.64 R2, c[0x0][0x220] ;  /* 0x00008800ff027b82 */ /* 0x004e620000000a00 */
[----:B------:R-:W-:-:S06]  /*0990*/  @P4 FMUL R29, R29, 0.25 ;  /* 0x3e8000001d1d4820 */ /* 0x000fcc0000400000 */
[----:B------:R-:W2:Y:S01]  /*09a0*/  MUFU.RCP R25, R29 ;  /* 0x0000001d00197308 */ /* 0x000ea20000001000 */
[----:B------:R-:W-:Y:S01]  /*09b0*/  FMUL R6, R27, R6 ;  /* 0x000000061b067220 */ /* 0x000fe20000400000 */
[----:B------:R-:W-:Y:S01]  /*09c0*/  FMUL R14, R13, R14 ;  /* 0x0000000e0d0e7220 */ /* 0x000fe20000400000 */
[----:B------:R-:W-:Y:S01]  /*09d0*/  FMUL R13, R17, R4 ;  /* 0x00000004110d7220 */ /* 0x000fe20000400000 */
[----:B------:R-:W-:Y:S01]  /*09e0*/  FSEL R0, R0, 1, P4 ;  /* 0x3f80000000007808 */ /* 0x000fe20002000000 */
[----:B---3--:R-:W-:Y:S01]  /*09f0*/  FMUL R17, R7, R28 ;  /* 0x0000001c07117220 */ /* 0x008fe20000400000 */
[----:B------:R-:W-:Y:S01]  /*0a00*/  FMUL R7, R6, R5 ;  /* 0x0000000506077220 */ /* 0x000fe20000400000 */
[----:B----4-:R-:W-:Y:S02]  /*0a10*/  SEL R5, R10, RZ, P3 ;  /* 0x000000ff0a057207 */ /* 0x010fe40001800000 */
[----:B------:R-:W-:Y:S02]  /*0a20*/  SEL R11, R11, RZ, P3 ;  /* 0x000000ff0b0b7207 */ /* 0x000fe40001800000 */
[----:B------:R-:W-:-:S02]  /*0a30*/  ISETP.GE.AND P3, PT, R15, 0x400, PT ;  /* 0x000004000f00780c */ /* 0x000fc40003f66270 */
[----:B-----5:R-:W-:Y:S02]  /*0a40*/  SEL R8, R8, RZ, P5 ;  /* 0x000000ff08087207 */ /* 0x020fe40002800000 */
[----:B------:R-:W-:Y:S01]  /*0a50*/  SEL R9, R9, RZ, P5 ;  /* 0x000000ff09097207 */ /* 0x000fe20002800000 */
[----:B--2---:R-:W-:Y:S02]  /*0a60*/  FMUL R0, R25, R0 ;  /* 0x0000000019007220 */ /* 0x004fe40000400000 */
[----:B------:R-:W-:Y:S02]  /*0a70*/  FMUL R8, R17, R8 ;  /* 0x0000000811087220 */ /* 0x000fe40000400000 */
[----:B------:R-:W-:Y:S01]  /*0a80*/  FMUL R9, R0, R9 ;  /* 0x0000000900097220 */ /* 0x000fe20000400000 */
[----:B------:R-:W-:Y:S02]  /*0a90*/  FMUL R12, R12, R19 ;  /* 0x000000130c0c7220 */ /* 0x000fe40000400000 */
[----:B------:R-:W-:-:S02]  /*0aa0*/  @P0 FSEL R13, R8, RZ, P6 ;  /* 0x000000ff080d0208 */ /* 0x000fc40003000000 */
[----:B------:R-:W-:Y:S01]  /*0ab0*/  @P0 FSEL R7, R9, RZ, P6 ;  /* 0x000000ff09070208 */ /* 0x000fe20003000000 */
[----:B------:R-:W-:Y:S01]  /*0ac0*/  FMUL R10, R24, R5 ;  /* 0x00000005180a7220 */ /* 0x000fe20000400000 */
[----:B------:R-:W-:Y:S01]  /*0ad0*/  FMUL R11, R12, R11 ;  /* 0x0000000b0c0b7220 */ /* 0x000fe20000400000 */
[----:B-1----:R-:W-:Y:S01]  /*0ae0*/  IMAD.WIDE R2, R15, 0x4, R2 ;  /* 0x000000040f027825 */ /* 0x002fe200078e0202 */
[----:B------:R-:W-:Y:S02]  /*0af0*/  @P2 FSEL R10, R18, R13, !P1 ;  /* 0x0000000d120a2208 */ /* 0x000fe40004800000 */
[----:B------:R-:W-:Y:S01]  /*0b00*/  @P2 FSEL R11, R14, R7, !P1 ;  /* 0x000000070e0b2208 */ /* 0x000fe20004800000 */
[----:B------:R-:W-:Y:S06]  /*0b10*/  @P3 EXIT ;  /* 0x000000000000394d */ /* 0x000fec0003800000 */
[----:B------:R-:W-:Y:S01]  /*0b20*/  STG.E.64 desc[UR4][R2.64], R10 ;  /* 0x0000000a02007986 */ /* 0x000fe2000c101b04 */
[----:B------:R-:W-:Y:S05]  /*0b30*/  EXIT ;  /* 0x000000000000794d */ /* 0x000fea0003800000 */
.L_x_0:
[----:B------:R-:W-:-:S00]  /*0b40*/  BRA `(.L_x_0) ;  /* 0xfffffffc00fc7947 */ /* 0x000fc0000383ffff */
[----:B------:R-:W-:-:S00]  /*0b50*/  NOP ;  /* 0x0000000000007918 */ /* 0x000fc00000000000 */
        /* <DEDUP_REMOVED lines=10> */
.L_x_1:


//--------------------- .nv.constant0.triton_poi_fused_cat_3 --------------------------
	.section	.nv.constant0.triton_poi_fused_cat_3,"a",@progbits
	.sectionflags	@""
	.align	4
.nv.constant0.triton_poi_fused_cat_3:
	.zero		556
